//
// Generated by NVIDIA NVVM Compiler
//
// Compiler Build ID: CL-36424714
// Cuda compilation tools, release 13.0, V13.0.88
// Based on NVVM 20.0.0
//

.version 9.0
.target sm_100
.address_size 64

	// .globl	_Z15prefixSumKernelPjiS_PVj
.global .align 4 .u32 blockCount;
.global .align 4 .u32 volatileBlockCount;
// _ZZ15prefixSumKernelPjiS_PVjE10blockIndex has been demoted
.extern .shared .align 16 .b8 sharedData[];

.visible .entry _Z15prefixSumKernelPjiS_PVj(
	.param .u64 .ptr .align 1 _Z15prefixSumKernelPjiS_PVj_param_0,
	.param .u32 _Z15prefixSumKernelPjiS_PVj_param_1,
	.param .u64 .ptr .align 1 _Z15prefixSumKernelPjiS_PVj_param_2,
	.param .u64 .ptr .align 1 _Z15prefixSumKernelPjiS_PVj_param_3
)
{
	.reg .pred 	%p<21>;
	.reg .b32 	%r<83>;
	.reg .b64 	%rd<25>;
	// demoted variable
	.shared .align 4 .u32 _ZZ15prefixSumKernelPjiS_PVjE10blockIndex;
	ld.param.u64 	%rd5, [_Z15prefixSumKernelPjiS_PVj_param_0];
	ld.param.u32 	%r28, [_Z15prefixSumKernelPjiS_PVj_param_1];
	ld.param.u64 	%rd6, [_Z15prefixSumKernelPjiS_PVj_param_2];
	ld.param.u64 	%rd4, [_Z15prefixSumKernelPjiS_PVj_param_3];
	cvta.to.global.u64 	%rd1, %rd6;
	cvta.to.global.u64 	%rd2, %rd4;
	cvta.to.global.u64 	%rd3, %rd5;
	mov.u32 	%r1, %tid.x;
	setp.ne.s32 	%p1, %r1, 0;
	@%p1 bra 	$L__BB0_2;
	atom.global.add.u32 	%r29, [blockCount], 1;
	st.shared.u32 	[_ZZ15prefixSumKernelPjiS_PVjE10blockIndex], %r29;
$L__BB0_2:
	bar.sync 	0;
	ld.shared.u32 	%r31, [_ZZ15prefixSumKernelPjiS_PVjE10blockIndex];
	mov.u32 	%r80, %ntid.x;
	shl.b32 	%r3, %r80, 1;
	mad.lo.s32 	%r4, %r3, %r31, %r1;
	add.s32 	%r5, %r4, %r80;
	setp.lt.s32 	%p2, %r4, 1;
	setp.ge.s32 	%p3, %r4, %r28;
	mov.b32 	%r77, 0;
	or.pred  	%p4, %p2, %p3;
	@%p4 bra 	$L__BB0_4;
	add.s32 	%r32, %r4, -1;
	mul.wide.u32 	%rd7, %r32, 4;
	add.s64 	%rd8, %rd3, %rd7;
	ld.global.u32 	%r77, [%rd8];
$L__BB0_4:
	shl.b32 	%r34, %r1, 2;
	mov.u32 	%r35, sharedData;
	add.s32 	%r8, %r35, %r34;
	st.shared.u32 	[%r8], %r77;
	setp.ge.s32 	%p5, %r5, %r28;
	mov.b32 	%r78, 0;
	@%p5 bra 	$L__BB0_6;
	mul.wide.s32 	%rd9, %r5, 4;
	add.s64 	%rd10, %rd3, %rd9;
	ld.global.u32 	%r78, [%rd10+-4];
$L__BB0_6:
	shl.b32 	%r37, %r80, 2;
	add.s32 	%r11, %r8, %r37;
	st.shared.u32 	[%r11], %r78;
	bar.sync 	0;
	shl.b32 	%r38, %r1, 1;
	add.s32 	%r12, %r38, 2;
	mov.b32 	%r79, 1;
$L__BB0_7:
	mul.lo.s32 	%r14, %r79, %r12;
	add.s32 	%r39, %r14, -1;
	setp.ge.u32 	%p6, %r39, %r3;
	@%p6 bra 	$L__BB0_9;
	sub.s32 	%r40, %r14, %r79;
	shl.b32 	%r41, %r40, 2;
	add.s32 	%r43, %r35, %r41;
	ld.shared.u32 	%r44, [%r43+-4];
	shl.b32 	%r45, %r79, 2;
	add.s32 	%r46, %r43, %r45;
	ld.shared.u32 	%r47, [%r46+-4];
	add.s32 	%r48, %r47, %r44;
	st.shared.u32 	[%r46+-4], %r48;
$L__BB0_9:
	bar.sync 	0;
	shl.b32 	%r79, %r79, 1;
	setp.lt.u32 	%p7, %r79, %r3;
	@%p7 bra 	$L__BB0_7;
	setp.lt.u32 	%p8, %r80, 2;
	@%p8 bra 	$L__BB0_14;
$L__BB0_11:
	shr.u32 	%r17, %r80, 1;
	mul.lo.s32 	%r18, %r17, %r12;
	add.s32 	%r49, %r18, %r17;
	add.s32 	%r50, %r49, -1;
	setp.ge.u32 	%p9, %r50, %r3;
	@%p9 bra 	$L__BB0_13;
	shl.b32 	%r51, %r18, 2;
	add.s32 	%r53, %r35, %r51;
	ld.shared.u32 	%r54, [%r53+-4];
	shl.b32 	%r55, %r17, 2;
	add.s32 	%r56, %r53, %r55;
	ld.shared.u32 	%r57, [%r56+-4];
	add.s32 	%r58, %r57, %r54;
	st.shared.u32 	[%r56+-4], %r58;
$L__BB0_13:
	bar.sync 	0;
	setp.gt.u32 	%p10, %r80, 3;
	mov.u32 	%r80, %r17;
	@%p10 bra 	$L__BB0_11;
$L__BB0_14:
	setp.ne.s32 	%p11, %r1, 0;
	setp.eq.s64 	%p12, %rd4, 0;
	or.pred  	%p13, %p11, %p12;
	@%p13 bra 	$L__BB0_16;
	shl.b32 	%r59, %r3, 2;
	add.s32 	%r61, %r35, %r59;
	ld.shared.u32 	%r62, [%r61+-4];
	ld.shared.u32 	%r63, [_ZZ15prefixSumKernelPjiS_PVjE10blockIndex];
	mul.wide.s32 	%rd11, %r63, 4;
	add.s64 	%rd12, %rd2, %rd11;
	st.volatile.global.u32 	[%rd12], %r62;
$L__BB0_16:
	setp.ne.s32 	%p14, %r1, 0;
	bar.sync 	0;
	@%p14 bra 	$L__BB0_21;
	ld.shared.u32 	%r19, [_ZZ15prefixSumKernelPjiS_PVjE10blockIndex];
	setp.lt.s32 	%p15, %r19, 1;
	@%p15 bra 	$L__BB0_20;
$L__BB0_18:
	ld.volatile.global.u32 	%r64, [volatileBlockCount];
	setp.lt.s32 	%p16, %r64, %r19;
	@%p16 bra 	$L__BB0_18;
	add.s32 	%r65, %r19, -1;
	mul.wide.u32 	%rd13, %r65, 4;
	add.s64 	%rd14, %rd2, %rd13;
	ld.volatile.global.u32 	%r66, [%rd14];
	mul.wide.u32 	%rd15, %r19, 4;
	add.s64 	%rd16, %rd2, %rd15;
	ld.volatile.global.u32 	%r67, [%rd16];
	add.s32 	%r68, %r67, %r66;
	st.volatile.global.u32 	[%rd16], %r68;
	membar.gl;
$L__BB0_20:
	ld.volatile.global.u32 	%r69, [volatileBlockCount];
	add.s32 	%r70, %r69, 1;
	st.volatile.global.u32 	[volatileBlockCount], %r70;
$L__BB0_21:
	setp.ge.s32 	%p17, %r4, %r28;
	bar.sync 	0;
	@%p17 bra 	$L__BB0_25;
	ld.shared.u32 	%r20, [%r8];
	ld.shared.u32 	%r21, [_ZZ15prefixSumKernelPjiS_PVjE10blockIndex];
	setp.lt.s32 	%p18, %r21, 1;
	mov.b32 	%r81, 0;
	@%p18 bra 	$L__BB0_24;
	add.s32 	%r72, %r21, -1;
	mul.wide.u32 	%rd17, %r72, 4;
	add.s64 	%rd18, %rd2, %rd17;
	ld.volatile.global.u32 	%r81, [%rd18];
$L__BB0_24:
	add.s32 	%r73, %r81, %r20;
	mul.wide.s32 	%rd19, %r4, 4;
	add.s64 	%rd20, %rd1, %rd19;
	st.global.u32 	[%rd20], %r73;
$L__BB0_25:
	setp.ge.s32 	%p19, %r5, %r28;
	@%p19 bra 	$L__BB0_29;
	ld.shared.u32 	%r24, [%r11];
	ld.shared.u32 	%r25, [_ZZ15prefixSumKernelPjiS_PVjE10blockIndex];
	setp.lt.s32 	%p20, %r25, 1;
	mov.b32 	%r82, 0;
	@%p20 bra 	$L__BB0_28;
	add.s32 	%r75, %r25, -1;
	mul.wide.u32 	%rd21, %r75, 4;
	add.s64 	%rd22, %rd2, %rd21;
	ld.volatile.global.u32 	%r82, [%rd22];
$L__BB0_28:
	add.s32 	%r76, %r82, %r24;
	mul.wide.s32 	%rd23, %r5, 4;
	add.s64 	%rd24, %rd1, %rd23;
	st.global.u32 	[%rd24], %r76;
$L__BB0_29:
	ret;

}
	// .globl	_Z23calculateRankAndReorderPjS_S_S_ii
.visible .entry _Z23calculateRankAndReorderPjS_S_S_ii(
	.param .u64 .ptr .align 1 _Z23calculateRankAndReorderPjS_S_S_ii_param_0,
	.param .u64 .ptr .align 1 _Z23calculateRankAndReorderPjS_S_S_ii_param_1,
	.param .u64 .ptr .align 1 _Z23calculateRankAndReorderPjS_S_S_ii_param_2,
	.param .u64 .ptr .align 1 _Z23calculateRankAndReorderPjS_S_S_ii_param_3,
	.param .u32 _Z23calculateRankAndReorderPjS_S_S_ii_param_4,
	.param .u32 _Z23calculateRankAndReorderPjS_S_S_ii_param_5
)
{
	.reg .pred 	%p<3>;
	.reg .b32 	%r<15>;
	.reg .b64 	%rd<19>;

	ld.param.u64 	%rd2, [_Z23calculateRankAndReorderPjS_S_S_ii_param_0];
	ld.param.u64 	%rd3, [_Z23calculateRankAndReorderPjS_S_S_ii_param_1];
	ld.param.u64 	%rd4, [_Z23calculateRankAndReorderPjS_S_S_ii_param_2];
	ld.param.u64 	%rd5, [_Z23calculateRankAndReorderPjS_S_S_ii_param_3];
	ld.param.u32 	%r5, [_Z23calculateRankAndReorderPjS_S_S_ii_param_4];
	ld.param.u32 	%r6, [_Z23calculateRankAndReorderPjS_S_S_ii_param_5];
	cvta.to.global.u64 	%rd1, %rd5;
	mov.u32 	%r7, %ctaid.x;
	mov.u32 	%r8, %ntid.x;
	mov.u32 	%r9, %tid.x;
	mad.lo.s32 	%r1, %r7, %r8, %r9;
	setp.ge.s32 	%p1, %r1, %r6;
	@%p1 bra 	$L__BB1_5;
	cvta.to.global.u64 	%rd6, %rd4;
	mul.wide.s32 	%rd7, %r1, 4;
	add.s64 	%rd8, %rd6, %rd7;
	ld.global.u32 	%r10, [%rd8];
	setp.ne.s32 	%p2, %r10, 0;
	@%p2 bra 	$L__BB1_3;
	add.s64 	%rd12, %rd1, %rd7;
	ld.global.u32 	%r12, [%rd12];
	sub.s32 	%r14, %r1, %r12;
	bra.uni 	$L__BB1_4;
$L__BB1_3:
	add.s64 	%rd10, %rd1, %rd7;
	ld.global.u32 	%r11, [%rd10];
	add.s32 	%r14, %r11, %r5;
$L__BB1_4:
	cvta.to.global.u64 	%rd13, %rd2;
	add.s64 	%rd15, %rd13, %rd7;
	ld.global.u32 	%r13, [%rd15];
	cvta.to.global.u64 	%rd16, %rd3;
	mul.wide.s32 	%rd17, %r14, 4;
	add.s64 	%rd18, %rd16, %rd17;
	st.global.u32 	[%rd18], %r13;
$L__BB1_5:
	ret;

}
	// .globl	_Z11isolateBitsPjS_ii
.visible .entry _Z11isolateBitsPjS_ii(
	.param .u64 .ptr .align 1 _Z11isolateBitsPjS_ii_param_0,
	.param .u64 .ptr .align 1 _Z11isolateBitsPjS_ii_param_1,
	.param .u32 _Z11isolateBitsPjS_ii_param_2,
	.param .u32 _Z11isolateBitsPjS_ii_param_3
)
{
	.reg .pred 	%p<2>;
	.reg .b32 	%r<10>;
	.reg .b64 	%rd<8>;

	ld.param.u64 	%rd1, [_Z11isolateBitsPjS_ii_param_0];
	ld.param.u64 	%rd2, [_Z11isolateBitsPjS_ii_param_1];
	ld.param.u32 	%r2, [_Z11isolateBitsPjS_ii_param_2];
	ld.param.u32 	%r3, [_Z11isolateBitsPjS_ii_param_3];
	mov.u32 	%r4, %ctaid.x;
	mov.u32 	%r5, %ntid.x;
	mov.u32 	%r6, %tid.x;
	mad.lo.s32 	%r1, %r4, %r5, %r6;
	setp.ge.s32 	%p1, %r1, %r3;
	@%p1 bra 	$L__BB2_2;
	cvta.to.global.u64 	%rd3, %rd1;
	cvta.to.global.u64 	%rd4, %rd2;
	mul.wide.s32 	%rd5, %r1, 4;
	add.s64 	%rd6, %rd3, %rd5;
	ld.global.u32 	%r7, [%rd6];
	shr.u32 	%r8, %r7, %r2;
	and.b32  	%r9, %r8, 1;
	add.s64 	%rd7, %rd4, %rd5;
	st.global.u32 	[%rd7], %r9;
$L__BB2_2:
	ret;

}


// ===== COMPILED SASS (sm_100) =====

	.target	sm_100

	.elftype	@"ET_EXEC"


//--------------------- .note.nv.tkinfo           --------------------------
	.section	.note.nv.tkinfo,"",@"SHT_NOTE"
	.sectionflags	@"SHF_NOTE_NV_TKINFO"
	.tkinfo
        /*0018*/ 	.word	0x00000002
        /*0030*/ 	.string	""
        /*0030*/ 	.string	"ptxas"
        /*0030*/ 	.string	"Cuda compilation tools, release 13.0, V13.0.88"
        /*0030*/ 	.string	"Build cuda_13.0.r13.0/compiler.36424714_0"
        /*0030*/ 	.string	"-arch sm_100 -m 64 "



//--------------------- .note.nv.cuinfo           --------------------------
	.section	.note.nv.cuinfo,"",@"SHT_NOTE"
	.sectionflags	@"SHF_NOTE_NV_CUINFO"
        /*0018*/ 	.short	0x0002
        /*001a*/ 	.short	0x0064
        /*001c*/ 	.short	0x0082
	.zero		2


//--------------------- .nv.info                  --------------------------
	.section	.nv.info,"",@"SHT_CUDA_INFO"
	.align	4


	//----- nvinfo : EIATTR_REGCOUNT
	.align		4
        /*0000*/ 	.byte	0x04, 0x2f
        /*0002*/ 	.short	(.L_3 - .L_2)
	.align		4
.L_2:
        /*0004*/ 	.word	index@(_Z15prefixSumKernelPjiS_PVj)
        /*0008*/ 	.word	0x00000011


	//----- nvinfo : EIATTR_FRAME_SIZE
	.align		4
.L_3:
        /*000c*/ 	.byte	0x04, 0x11
        /*000e*/ 	.short	(.L_5 - .L_4)
	.align		4
.L_4:
        /*0010*/ 	.word	index@(_Z15prefixSumKernelPjiS_PVj)
        /*0014*/ 	.word	0x00000000


	//----- nvinfo : EIATTR_REGCOUNT
	.align		4
.L_5:
        /*0018*/ 	.byte	0x04, 0x2f
        /*001a*/ 	.short	(.L_7 - .L_6)
	.align		4
.L_6:
        /*001c*/ 	.word	index@(_Z23calculateRankAndReorderPjS_S_S_ii)
        /*0020*/ 	.word	0x00000010


	//----- nvinfo : EIATTR_FRAME_SIZE
	.align		4
.L_7:
        /*0024*/ 	.byte	0x04, 0x11
        /*0026*/ 	.short	(.L_9 - .L_8)
	.align		4
.L_8:
        /*0028*/ 	.word	index@(_Z23calculateRankAndReorderPjS_S_S_ii)
        /*002c*/ 	.word	0x00000000


	//----- nvinfo : EIATTR_REGCOUNT
	.align		4
.L_9:
        /*0030*/ 	.byte	0x04, 0x2f
        /*0032*/ 	.short	(.L_11 - .L_10)
	.align		4
.L_10:
        /*0034*/ 	.word	index@(_Z11isolateBitsPjS_ii)
        /*0038*/ 	.word	0x0000000a


	//----- nvinfo : EIATTR_FRAME_SIZE
	.align		4
.L_11:
        /*003c*/ 	.byte	0x04, 0x11
        /*003e*/ 	.short	(.L_13 - .L_12)
	.align		4
.L_12:
        /*0040*/ 	.word	index@(_Z11isolateBitsPjS_ii)
        /*0044*/ 	.word	0x00000000


	//----- nvinfo : EIATTR_MIN_STACK_SIZE
	.align		4
.L_13:
        /*0048*/ 	.byte	0x04, 0x12
        /*004a*/ 	.short	(.L_15 - .L_14)
	.align		4
.L_14:
        /*004c*/ 	.word	index@(_Z11isolateBitsPjS_ii)
        /*0050*/ 	.word	0x00000000


	//----- nvinfo : EIATTR_MIN_STACK_SIZE
	.align		4
.L_15:
        /*0054*/ 	.byte	0x04, 0x12
        /*0056*/ 	.short	(.L_17 - .L_16)
	.align		4
.L_16:
        /*0058*/ 	.word	index@(_Z23calculateRankAndReorderPjS_S_S_ii)
        /*005c*/ 	.word	0x00000000


	//----- nvinfo : EIATTR_MIN_STACK_SIZE
	.align		4
.L_17:
        /*0060*/ 	.byte	0x04, 0x12
        /*0062*/ 	.short	(.L_19 - .L_18)
	.align		4
.L_18:
        /*0064*/ 	.word	index@(_Z15prefixSumKernelPjiS_PVj)
        /*0068*/ 	.word	0x00000000
.L_19:


//--------------------- .nv.compat                --------------------------
	.section	.nv.compat,"",@"SHT_CUDA_COMPAT_INFO"
	.align	4
        /*0000*/ 	.byte	0x02, 0x09, 0x00, 0x00, 0x02, 0x02, 0x01, 0x00, 0x02, 0x05, 0x05, 0x00, 0x03, 0x07, 0x01, 0x01
        /*0010*/ 	.byte	0x02, 0x03, 0x00, 0x00, 0x02, 0x06, 0x01, 0x00, 0x04, 0x0b, 0x08, 0x00, 0x09, 0x00, 0x00, 0x00
        /*0020*/ 	.byte	0x00, 0x00, 0x00, 0x00


//--------------------- .nv.info._Z11isolateBitsPjS_ii --------------------------
	.section	.nv.info._Z11isolateBitsPjS_ii,"",@"SHT_CUDA_INFO"
	.sectionflags	@""
	.align	4


	//----- nvinfo : EIATTR_CUDA_API_VERSION
	.align		4
        /*0000*/ 	.byte	0x04, 0x37
        /*0002*/ 	.short	(.L_21 - .L_20)
.L_20:
        /*0004*/ 	.word	0x00000082


	//----- nvinfo : EIATTR_KPARAM_INFO
	.align		4
.L_21:
        /*0008*/ 	.byte	0x04, 0x17
        /*000a*/ 	.short	(.L_23 - .L_22)
.L_22:
        /*000c*/ 	.word	0x00000000
        /*0010*/ 	.short	0x0003
        /*0012*/ 	.short	0x0014
        /*0014*/ 	.byte	0x00, 0xf0, 0x11, 0x00


	//----- nvinfo : EIATTR_KPARAM_INFO
	.align		4
.L_23:
        /*0018*/ 	.byte	0x04, 0x17
        /*001a*/ 	.short	(.L_25 - .L_24)
.L_24:
        /*001c*/ 	.word	0x00000000
        /*0020*/ 	.short	0x0002
        /*0022*/ 	.short	0x0010
        /*0024*/ 	.byte	0x00, 0xf0, 0x11, 0x00


	//----- nvinfo : EIATTR_KPARAM_INFO
	.align		4
.L_25:
        /*0028*/ 	.byte	0x04, 0x17
        /*002a*/ 	.short	(.L_27 - .L_26)
.L_26:
        /*002c*/ 	.word	0x00000000
        /*0030*/ 	.short	0x0001
        /*0032*/ 	.short	0x0008
        /*0034*/ 	.byte	0x00, 0xf5, 0x21, 0x00


	//----- nvinfo : EIATTR_KPARAM_INFO
	.align		4
.L_27:
        /*0038*/ 	.byte	0x04, 0x17
        /*003a*/ 	.short	(.L_29 - .L_28)
.L_28:
        /*003c*/ 	.word	0x00000000
        /*0040*/ 	.short	0x0000
        /*0042*/ 	.short	0x0000
        /*0044*/ 	.byte	0x00, 0xf5, 0x21, 0x00


	//----- nvinfo : EIATTR_SPARSE_MMA_MASK
	.align		4
.L_29:
        /*0048*/ 	.byte	0x03, 0x50
        /*004a*/ 	.short	0x0000


	//----- nvinfo : EIATTR_MAXREG_COUNT
	.align		4
        /*004c*/ 	.byte	0x03, 0x1b
        /*004e*/ 	.short	0x00ff


	//----- nvinfo : EIATTR_MERCURY_ISA_VERSION
	.align		4
        /*0050*/ 	.byte	0x03, 0x5f
        /*0052*/ 	.short	0x0101


	//----- nvinfo : EIATTR_VRC_CTA_INIT_COUNT
	.align		4
        /*0054*/ 	.byte	0x02, 0x4a
	.zero		1
	.zero		1


	//----- nvinfo : EIATTR_EXIT_INSTR_OFFSETS
	.align		4
        /*0058*/ 	.byte	0x04, 0x1c
        /*005a*/ 	.short	(.L_31 - .L_30)


	//   ....[0]....
.L_30:
        /*005c*/ 	.word	0x00000070


	//   ....[1]....
        /*0060*/ 	.word	0x00000120


	//----- nvinfo : EIATTR_CBANK_PARAM_SIZE
	.align		4
.L_31:
        /*0064*/ 	.byte	0x03, 0x19
        /*0066*/ 	.short	0x0018


	//----- nvinfo : EIATTR_PARAM_CBANK
	.align		4
        /*0068*/ 	.byte	0x04, 0x0a
        /*006a*/ 	.short	(.L_33 - .L_32)
	.align		4
.L_32:
        /*006c*/ 	.word	index@(.nv.constant0._Z11isolateBitsPjS_ii)
        /*0070*/ 	.short	0x0380
        /*0072*/ 	.short	0x0018


	//----- nvinfo : EIATTR_SW_WAR
	.align		4
.L_33:
        /*0074*/ 	.byte	0x04, 0x36
        /*0076*/ 	.short	(.L_35 - .L_34)
.L_34:
        /*0078*/ 	.word	0x00000008
.L_35:


//--------------------- .nv.info._Z23calculateRankAndReorderPjS_S_S_ii --------------------------
	.section	.nv.info._Z23calculateRankAndReorderPjS_S_S_ii,"",@"SHT_CUDA_INFO"
	.sectionflags	@""
	.align	4


	//----- nvinfo : EIATTR_CUDA_API_VERSION
	.align		4
        /*0000*/ 	.byte	0x04, 0x37
        /*0002*/ 	.short	(.L_37 - .L_36)
.L_36:
        /*0004*/ 	.word	0x00000082


	//----- nvinfo : EIATTR_KPARAM_INFO
	.align		4
.L_37:
        /*0008*/ 	.byte	0x04, 0x17
        /*000a*/ 	.short	(.L_39 - .L_38)
.L_38:
        /*000c*/ 	.word	0x00000000
        /*0010*/ 	.short	0x0005
        /*0012*/ 	.short	0x0024
        /*0014*/ 	.byte	0x00, 0xf0, 0x11, 0x00


	//----- nvinfo : EIATTR_KPARAM_INFO
	.align		4
.L_39:
        /*0018*/ 	.byte	0x04, 0x17
        /*001a*/ 	.short	(.L_41 - .L_40)
.L_40:
        /*001c*/ 	.word	0x00000000
        /*0020*/ 	.short	0x0004
        /*0022*/ 	.short	0x0020
        /*0024*/ 	.byte	0x00, 0xf0, 0x11, 0x00


	//----- nvinfo : EIATTR_KPARAM_INFO
	.align		4
.L_41:
        /*0028*/ 	.byte	0x04, 0x17
        /*002a*/ 	.short	(.L_43 - .L_42)
.L_42:
        /*002c*/ 	.word	0x00000000
        /*0030*/ 	.short	0x0003
        /*0032*/ 	.short	0x0018
        /*0034*/ 	.byte	0x00, 0xf5, 0x21, 0x00


	//----- nvinfo : EIATTR_KPARAM_INFO
	.align		4
.L_43:
        /*0038*/ 	.byte	0x04, 0x17
        /*003a*/ 	.short	(.L_45 - .L_44)
.L_44:
        /*003c*/ 	.word	0x00000000
        /*0040*/ 	.short	0x0002
        /*0042*/ 	.short	0x0010
        /*0044*/ 	.byte	0x00, 0xf5, 0x21, 0x00


	//----- nvinfo : EIATTR_KPARAM_INFO
	.align		4
.L_45:
        /*0048*/ 	.byte	0x04, 0x17
        /*004a*/ 	.short	(.L_47 - .L_46)
.L_46:
        /*004c*/ 	.word	0x00000000
        /*0050*/ 	.short	0x0001
        /*0052*/ 	.short	0x0008
        /*0054*/ 	.byte	0x00, 0xf5, 0x21, 0x00


	//----- nvinfo : EIATTR_KPARAM_INFO
	.align		4
.L_47:
        /*0058*/ 	.byte	0x04, 0x17
        /*005a*/ 	.short	(.L_49 - .L_48)
.L_48:
        /*005c*/ 	.word	0x00000000
        /*0060*/ 	.short	0x0000
        /*0062*/ 	.short	0x0000
        /*0064*/ 	.byte	0x00, 0xf5, 0x21, 0x00


	//----- nvinfo : EIATTR_SPARSE_MMA_MASK
	.align		4
.L_49:
        /*0068*/ 	.byte	0x03, 0x50
        /*006a*/ 	.short	0x0000


	//----- nvinfo : EIATTR_MAXREG_COUNT
	.align		4
        /*006c*/ 	.byte	0x03, 0x1b
        /*006e*/ 	.short	0x00ff


	//----- nvinfo : EIATTR_MERCURY_ISA_VERSION
	.align		4
        /*0070*/ 	.byte	0x03, 0x5f
        /*0072*/ 	.short	0x0101


	//----- nvinfo : EIATTR_VRC_CTA_INIT_COUNT
	.align		4
        /*0074*/ 	.byte	0x02, 0x4a
	.zero		1
	.zero		1


	//----- nvinfo : EIATTR_EXIT_INSTR_OFFSETS
	.align		4
        /*0078*/ 	.byte	0x04, 0x1c
        /*007a*/ 	.short	(.L_51 - .L_50)


	//   ....[0]....
.L_50:
        /*007c*/ 	.word	0x00000070


	//   ....[1]....
        /*0080*/ 	.word	0x00000190


	//----- nvinfo : EIATTR_CBANK_PARAM_SIZE
	.align		4
.L_51:
        /*0084*/ 	.byte	0x03, 0x19
        /*0086*/ 	.short	0x0028


	//----- nvinfo : EIATTR_PARAM_CBANK
	.align		4
        /*0088*/ 	.byte	0x04, 0x0a
        /*008a*/ 	.short	(.L_53 - .L_52)
	.align		4
.L_52:
        /*008c*/ 	.word	index@(.nv.constant0._Z23calculateRankAndReorderPjS_S_S_ii)
        /*0090*/ 	.short	0x0380
        /*0092*/ 	.short	0x0028


	//----- nvinfo : EIATTR_SW_WAR
	.align		4
.L_53:
        /*0094*/ 	.byte	0x04, 0x36
        /*0096*/ 	.short	(.L_55 - .L_54)
.L_54:
        /*0098*/ 	.word	0x00000008
.L_55:


//--------------------- .nv.info._Z15prefixSumKernelPjiS_PVj --------------------------
	.section	.nv.info._Z15prefixSumKernelPjiS_PVj,"",@"SHT_CUDA_INFO"
	.sectionflags	@""
	.align	4


	//----- nvinfo : EIATTR_CUDA_API_VERSION
	.align		4
        /*0000*/ 	.byte	0x04, 0x37
        /*0002*/ 	.short	(.L_57 - .L_56)
.L_56:
        /*0004*/ 	.word	0x00000082


	//----- nvinfo : EIATTR_KPARAM_INFO
	.align		4
.L_57:
        /*0008*/ 	.byte	0x04, 0x17
        /*000a*/ 	.short	(.L_59 - .L_58)
.L_58:
        /*000c*/ 	.word	0x00000000
        /*0010*/ 	.short	0x0003
        /*0012*/ 	.short	0x0018
        /*0014*/ 	.byte	0x00, 0xf5, 0x21, 0x00


	//----- nvinfo : EIATTR_KPARAM_INFO
	.align		4
.L_59:
        /*0018*/ 	.byte	0x04, 0x17
        /*001a*/ 	.short	(.L_61 - .L_60)
.L_60:
        /*001c*/ 	.word	0x00000000
        /*0020*/ 	.short	0x0002
        /*0022*/ 	.short	0x0010
        /*0024*/ 	.byte	0x00, 0xf5, 0x21, 0x00


	//----- nvinfo : EIATTR_KPARAM_INFO
	.align		4
.L_61:
        /*0028*/ 	.byte	0x04, 0x17
        /*002a*/ 	.short	(.L_63 - .L_62)
.L_62:
        /*002c*/ 	.word	0x00000000
        /*0030*/ 	.short	0x0001
        /*0032*/ 	.short	0x0008
        /*0034*/ 	.byte	0x00, 0xf0, 0x11, 0x00


	//----- nvinfo : EIATTR_KPARAM_INFO
	.align		4
.L_63:
        /*0038*/ 	.byte	0x04, 0x17
        /*003a*/ 	.short	(.L_65 - .L_64)
.L_64:
        /*003c*/ 	.word	0x00000000
        /*0040*/ 	.short	0x0000
        /*0042*/ 	.short	0x0000
        /*0044*/ 	.byte	0x00, 0xf5, 0x21, 0x00


	//----- nvinfo : EIATTR_SPARSE_MMA_MASK
	.align		4
.L_65:
        /*0048*/ 	.byte	0x03, 0x50
        /*004a*/ 	.short	0x0000


	//----- nvinfo : EIATTR_MAXREG_COUNT
	.align		4
        /*004c*/ 	.byte	0x03, 0x1b
        /*004e*/ 	.short	0x00ff


	//----- nvinfo : EIATTR_NUM_BARRIERS
	.align		4
        /*0050*/ 	.byte	0x02, 0x4c
        /*0052*/ 	.byte	0x01
	.zero		1


	//----- nvinfo : EIATTR_MERCURY_ISA_VERSION
	.align		4
        /*0054*/ 	.byte	0x03, 0x5f
        /*0056*/ 	.short	0x0101


	//----- nvinfo : EIATTR_VRC_CTA_INIT_COUNT
	.align		4
        /*0058*/ 	.byte	0x02, 0x4a
	.zero		1
	.zero		1


	//----- nvinfo : EIATTR_EXIT_INSTR_OFFSETS
	.align		4
        /*005c*/ 	.byte	0x04, 0x1c
        /*005e*/ 	.short	(.L_67 - .L_66)


	//   ....[0]....
.L_66:
        /*0060*/ 	.word	0x00000920


	//   ....[1]....
        /*0064*/ 	.word	0x00000a30


	//----- nvinfo : EIATTR_CRS_STACK_SIZE
	.align		4
.L_67:
        /*0068*/ 	.byte	0x04, 0x1e
        /*006a*/ 	.short	(.L_69 - .L_68)
.L_68:
        /*006c*/ 	.word	0x00000000


	//----- nvinfo : EIATTR_CBANK_PARAM_SIZE
	.align		4
.L_69:
        /*0070*/ 	.byte	0x03, 0x19
        /*0072*/ 	.short	0x0020


	//----- nvinfo : EIATTR_PARAM_CBANK
	.align		4
        /*0074*/ 	.byte	0x04, 0x0a
        /*0076*/ 	.short	(.L_71 - .L_70)
	.align		4
.L_70:
        /*0078*/ 	.word	index@(.nv.constant0._Z15prefixSumKernelPjiS_PVj)
        /*007c*/ 	.short	0x0380
        /*007e*/ 	.short	0x0020


	//----- nvinfo : EIATTR_SW_WAR
	.align		4
.L_71:
        /*0080*/ 	.byte	0x04, 0x36
        /*0082*/ 	.short	(.L_73 - .L_72)
.L_72:
        /*0084*/ 	.word	0x00000008
.L_73:


//--------------------- .nv.callgraph             --------------------------
	.section	.nv.callgraph,"",@"SHT_CUDA_CALLGRAPH"
	.align	4
	.sectionentsize	8
	.align		4
        /*0000*/ 	.word	0x00000000
	.align		4
        /*0004*/ 	.word	0xffffffff
	.align		4
        /*0008*/ 	.word	0x00000000
	.align		4
        /*000c*/ 	.word	0xfffffffe
	.align		4
        /*0010*/ 	.word	0x00000000
	.align		4
        /*0014*/ 	.word	0xfffffffd
	.align		4
        /*0018*/ 	.word	0x00000000
	.align		4
        /*001c*/ 	.word	0xfffffffc


//--------------------- .nv.constant4             --------------------------
	.section	.nv.constant4,"a",@progbits
	.align	8
	.align		8
.nv.constant4:
        /*0000*/ 	.dword	blockCount
	.align		8
        /*0008*/ 	.dword	volatileBlockCount


//--------------------- .text._Z11isolateBitsPjS_ii --------------------------
	.section	.text._Z11isolateBitsPjS_ii,"ax",@progbits
	.align	128
        .global         _Z11isolateBitsPjS_ii
        .type           _Z11isolateBitsPjS_ii,@function
        .size           _Z11isolateBitsPjS_ii,(.L_x_17 - _Z11isolateBitsPjS_ii)
        .other          _Z11isolateBitsPjS_ii,@"STO_CUDA_ENTRY STV_DEFAULT"
_Z11isolateBitsPjS_ii:
.text._Z11isolateBitsPjS_ii:
[----:B------:R-:W-:Y:S01]  /*0000*/  LDC R1, c[0x0][0x37c] ;  /* 0x0000df00ff017b82 */ /* 0x000fe20000000800 */
[----:B------:R-:W0:Y:S07]  /*0010*/  S2R R0, SR_TID.X ;  /* 0x0000000000007919 */ /* 0x000e2e0000002100 */
[----:B------:R-:W0:Y:S01]  /*0020*/  S2UR UR4, SR_CTAID.X ;  /* 0x00000000000479c3 */ /* 0x000e220000002500 */
[----:B------:R-:W1:Y:S07]  /*0030*/  LDCU UR5, c[0x0][0x394] ;  /* 0x00007280ff0577ac */ /* 0x000e6e0008000800 */
[----:B------:R-:W0:Y:S02]  /*0040*/  LDC R7, c[0x0][0x360] ;  /* 0x0000d800ff077b82 */ /* 0x000e240000000800 */
[----:B0-----:R-:W-:-:S05]  /*0050*/  IMAD R7, R7, UR4, R0 ;  /* 0x0000000407077c24 */ /* 0x001fca000f8e0200 */
[----:B-1----:R-:W-:-:S13]  /*0060*/  ISETP.GE.AND P0, PT, R7, UR5, PT ;  /* 0x0000000507007c0c */ /* 0x002fda000bf06270 */
[----:B------:R-:W-:Y:S05]  /*0070*/  @P0 EXIT ;  /* 0x000000000000094d */ /* 0x000fea0003800000 */
[----:B------:R-:W0:Y:S01]  /*0080*/  LDC.64 R2, c[0x0][0x380] ;  /* 0x0000e000ff027b82 */ /* 0x000e220000000a00 */
[----:B------:R-:W1:Y:S01]  /*0090*/  LDCU.64 UR4, c[0x0][0x358] ;  /* 0x00006b00ff0477ac */ /* 0x000e620008000a00 */
[----:B------:R-:W2:Y:S06]  /*00a0*/  LDCU UR6, c[0x0][0x390] ;  /* 0x00007200ff0677ac */ /* 0x000eac0008000800 */
[----:B------:R-:W3:Y:S01]  /*00b0*/  LDC.64 R4, c[0x0][0x388] ;  /* 0x0000e200ff047b82 */ /* 0x000ee20000000a00 */
[----:B0-----:R-:W-:-:S06]  /*00c0*/  IMAD.WIDE R2, R7, 0x4, R2 ;  /* 0x0000000407027825 */ /* 0x001fcc00078e0202 */
[----:B-1----:R-:W2:Y:S01]  /*00d0*/  LDG.E R2, desc[UR4][R2.64] ;  /* 0x0000000402027981 */ /* 0x002ea2000c1e1900 */
[----:B---3--:R-:W-:Y:S01]  /*00e0*/  IMAD.WIDE R4, R7, 0x4, R4 ;  /* 0x0000000407047825 */ /* 0x008fe200078e0204 */
[----:B--2---:R-:W-:-:S04]  /*00f0*/  SHF.R.U32.HI R0, RZ, UR6, R2 ;  /* 0x00000006ff007c19 */ /* 0x004fc80008011602 */
[----:B------:R-:W-:-:S05]  /*0100*/  LOP3.LUT R7, R0, 0x1, RZ, 0xc0, !PT ;  /* 0x0000000100077812 */ /* 0x000fca00078ec0ff */
[----:B------:R-:W-:Y:S01]  /*0110*/  STG.E desc[UR4][R4.64], R7 ;  /* 0x0000000704007986 */ /* 0x000fe2000c101904 */
[----:B------:R-:W-:Y:S05]  /*0120*/  EXIT ;  /* 0x000000000000794d */ /* 0x000fea0003800000 */
.L_x_0:
[----:B------:R-:W-:-:S00]  /*0130*/  BRA `(.L_x_0) ;  /* 0xfffffffc00fc7947 */ /* 0x000fc0000383ffff */
[----:B------:R-:W-:-:S00]  /*0140*/  NOP ;  /* 0x0000000000007918 */ /* 0x000fc00000000000 */
        /* <DEDUP_REMOVED lines=11> */
.L_x_17:


//--------------------- .text._Z23calculateRankAndReorderPjS_S_S_ii --------------------------
	.section	.text._Z23calculateRankAndReorderPjS_S_S_ii,"ax",@progbits
	.align	128
        .global         _Z23calculateRankAndReorderPjS_S_S_ii
        .type           _Z23calculateRankAndReorderPjS_S_S_ii,@function
        .size           _Z23calculateRankAndReorderPjS_S_S_ii,(.L_x_18 - _Z23calculateRankAndReorderPjS_S_S_ii)
        .other          _Z23calculateRankAndReorderPjS_S_S_ii,@"STO_CUDA_ENTRY STV_DEFAULT"
_Z23calculateRankAndReorderPjS_S_S_ii:
.text._Z23calculateRankAndReorderPjS_S_S_ii:
        /* <DEDUP_REMOVED lines=9> */
[----:B------:R-:W1:Y:S07]  /*0090*/  LDCU.64 UR4, c[0x0][0x358] ;  /* 0x00006b00ff0477ac */ /* 0x000e6e0008000a00 */
[----:B------:R-:W2:Y:S08]  /*00a0*/  LDC.64 R4, c[0x0][0x398] ;  /* 0x0000e600ff047b82 */ /* 0x000eb00000000a00 */
[----:B------:R-:W3:Y:S01]  /*00b0*/  LDC.64 R6, c[0x0][0x380] ;  /* 0x0000e000ff067b82 */ /* 0x000ee20000000a00 */
[----:B0-----:R-:W-:-:S07]  /*00c0*/  IMAD.WIDE R2, R11, 0x4, R2 ;  /* 0x000000040b027825 */ /* 0x001fce00078e0202 */
[----:B------:R-:W0:Y:S01]  /*00d0*/  LDC.64 R8, c[0x0][0x388] ;  /* 0x0000e200ff087b82 */ /* 0x000e220000000a00 */
[----:B-1----:R-:W4:Y:S01]  /*00e0*/  LDG.E R2, desc[UR4][R2.64] ;  /* 0x0000000402027981 */ /* 0x002f22000c1e1900 */
[----:B--2---:R-:W-:-:S06]  /*00f0*/  IMAD.WIDE R4, R11, 0x4, R4 ;  /* 0x000000040b047825 */ /* 0x004fcc00078e0204 */
[----:B------:R-:W2:Y:S01]  /*0100*/  LDG.E R4, desc[UR4][R4.64] ;  /* 0x0000000404047981 */ /* 0x000ea2000c1e1900 */
[----:B---3--:R-:W-:-:S06]  /*0110*/  IMAD.WIDE R6, R11, 0x4, R6 ;  /* 0x000000040b067825 */ /* 0x008fcc00078e0206 */
[----:B------:R-:W3:Y:S01]  /*0120*/  LDG.E R7, desc[UR4][R6.64] ;  /* 0x0000000406077981 */ /* 0x000ee2000c1e1900 */
[----:B----4-:R-:W-:-:S13]  /*0130*/  ISETP.NE.AND P0, PT, R2, RZ, PT ;  /* 0x000000ff0200720c */ /* 0x010fda0003f05270 */
[----:B------:R-:W1:Y:S01]  /*0140*/  @P0 LDC R13, c[0x0][0x3a0] ;  /* 0x0000e800ff0d0b82 */ /* 0x000e620000000800 */
[----:B--2---:R-:W-:Y:S02]  /*0150*/  @!P0 IADD3 R11, PT, PT, R11, -R4, RZ ;  /* 0x800000040b0b8210 */ /* 0x004fe40007ffe0ff */
[----:B-1----:R-:W-:-:S05]  /*0160*/  @P0 IADD3 R11, PT, PT, R4, R13, RZ ;  /* 0x0000000d040b0210 */ /* 0x002fca0007ffe0ff */
[----:B0-----:R-:W-:-:S05]  /*0170*/  IMAD.WIDE R2, R11, 0x4, R8 ;  /* 0x000000040b027825 */ /* 0x001fca00078e0208 */
[----:B---3--:R-:W-:Y:S01]  /*0180*/  STG.E desc[UR4][R2.64], R7 ;  /* 0x0000000702007986 */ /* 0x008fe2000c101904 */
[----:B------:R-:W-:Y:S05]  /*0190*/  EXIT ;  /* 0x000000000000794d */ /* 0x000fea0003800000 */
.L_x_1:
        /* <DEDUP_REMOVED lines=14> */
.L_x_18:


//--------------------- .text._Z15prefixSumKernelPjiS_PVj --------------------------
	.section	.text._Z15prefixSumKernelPjiS_PVj,"ax",@progbits
	.align	128
        .global         _Z15prefixSumKernelPjiS_PVj
        .type           _Z15prefixSumKernelPjiS_PVj,@function
        .size           _Z15prefixSumKernelPjiS_PVj,(.L_x_19 - _Z15prefixSumKernelPjiS_PVj)
        .other          _Z15prefixSumKernelPjiS_PVj,@"STO_CUDA_ENTRY STV_DEFAULT"
_Z15prefixSumKernelPjiS_PVj:
.text._Z15prefixSumKernelPjiS_PVj:
[----:B------:R-:W-:Y:S01]  /*0000*/  LDC R1, c[0x0][0x37c] ;  /* 0x0000df00ff017b82 */ /* 0x000fe20000000800 */
[----:B------:R-:W0:Y:S01]  /*0010*/  S2R R4, SR_TID.X ;  /* 0x0000000000047919 */ /* 0x000e220000002100 */
[----:B------:R-:W1:Y:S01]  /*0020*/  LDCU.64 UR8, c[0x0][0x358] ;  /* 0x00006b00ff0877ac */ /* 0x000e620008000a00 */
[----:B------:R-:W-:Y:S01]  /*0030*/  BSSY.RECONVERGENT B0, `(.L_x_2) ;  /* 0x000000a000007945 */ /* 0x000fe20003800200 */
[----:B0-----:R-:W-:-:S13]  /*0040*/  ISETP.NE.AND P0, PT, R4, RZ, PT ;  /* 0x000000ff0400720c */ /* 0x001fda0003f05270 */
[----:B-1----:R-:W-:Y:S05]  /*0050*/  @P0 BRA `(.L_x_3) ;  /* 0x00000000001c0947 */ /* 0x002fea0003800000 */
[----:B------:R-:W0:Y:S01]  /*0060*/  LDC.64 R2, c[0x4][RZ] ;  /* 0x01000000ff027b82 */ /* 0x000e220000000a00 */
[----:B------:R-:W-:-:S05]  /*0070*/  IMAD.MOV.U32 R5, RZ, RZ, 0x1 ;  /* 0x00000001ff057424 */ /* 0x000fca00078e00ff */
[----:B0-----:R-:W2:Y:S02]  /*0080*/  ATOMG.E.ADD.STRONG.GPU PT, R2, desc[UR8][R2.64], R5 ;  /* 0x80000005020279a8 */ /* 0x001ea400081ef108 */
[----:B------:R-:W0:Y:S01]  /*0090*/  S2UR UR5, SR_CgaCtaId ;  /* 0x00000000000579c3 */ /* 0x000e220000008800 */
[----:B------:R-:W-:Y:S02]  /*00a0*/  UMOV UR4, 0x400 ;  /* 0x0000040000047882 */ /* 0x000fe40000000000 */
[----:B0-----:R-:W-:-:S09]  /*00b0*/  ULEA UR4, UR5, UR4, 0x18 ;  /* 0x0000000405047291 */ /* 0x001fd2000f8ec0ff */
[----:B--2---:R0:W-:Y:S03]  /*00c0*/  STS [UR4], R2 ;  /* 0x00000002ff007988 */ /* 0x0041e60008000804 */
.L_x_3:
[----:B------:R-:W-:Y:S05]  /*00d0*/  BSYNC.RECONVERGENT B0 ;  /* 0x0000000000007941 */ /* 0x000fea0003800200 */
.L_x_2:
[----:B------:R-:W1:Y:S08]  /*00e0*/  S2UR UR5, SR_CgaCtaId ;  /* 0x00000000000579c3 */ /* 0x000e700000008800 */
[----:B------:R-:W-:Y:S01]  /*00f0*/  BAR.SYNC.DEFER_BLOCKING 0x0 ;  /* 0x0000000000007b1d */ /* 0x000fe20000010000 */
[----:B------:R-:W-:Y:S02]  /*0100*/  HFMA2 R12, -RZ, RZ, 0, 0 ;  /* 0x00000000ff0c7431 */ /* 0x000fe400000001ff */
[----:B------:R-:W-:-:S03]  /*0110*/  IMAD.MOV.U32 R14, RZ, RZ, RZ ;  /* 0x000000ffff0e7224 */ /* 0x000fc600078e00ff */
[----:B------:R-:W-:Y:S01]  /*0120*/  UMOV UR4, 0x400 ;  /* 0x0000040000047882 */ /* 0x000fe20000000000 */
[----:B------:R-:W2:Y:S01]  /*0130*/  LDCU UR7, c[0x0][0x360] ;  /* 0x00006c00ff0777ac */ /* 0x000ea20008000800 */
[----:B------:R-:W3:Y:S01]  /*0140*/  LDCU UR10, c[0x0][0x388] ;  /* 0x00007100ff0a77ac */ /* 0x000ee20008000800 */
[----:B-1----:R-:W-:-:S09]  /*0150*/  ULEA UR6, UR5, UR4, 0x18 ;  /* 0x0000000405067291 */ /* 0x002fd2000f8ec0ff */
[----:B------:R-:W0:Y:S01]  /*0160*/  LDS R3, [UR6] ;  /* 0x00000006ff037984 */ /* 0x000e220008000800 */
[----:B--2---:R-:W-:-:S06]  /*0170*/  USHF.L.U32 UR6, UR7, 0x1, URZ ;  /* 0x0000000107067899 */ /* 0x004fcc00080006ff */
[----:B0-----:R-:W-:-:S04]  /*0180*/  IMAD R2, R3, UR6, R4 ;  /* 0x0000000603027c24 */ /* 0x001fc8000f8e0204 */
[C---:B------:R-:W-:Y:S01]  /*0190*/  VIADD R0, R2.reuse, UR7 ;  /* 0x0000000702007c36 */ /* 0x040fe20008000000 */
[----:B---3--:R-:W-:-:S04]  /*01a0*/  ISETP.GE.AND P0, PT, R2, UR10, PT ;  /* 0x0000000a02007c0c */ /* 0x008fc8000bf06270 */
[----:B------:R-:W-:Y:S02]  /*01b0*/  ISETP.LT.OR P0, PT, R2, 0x1, P0 ;  /* 0x000000010200780c */ /* 0x000fe40000701670 */
[----:B------:R-:W-:-:S11]  /*01c0*/  ISETP.GE.AND P1, PT, R0, UR10, PT ;  /* 0x0000000a00007c0c */ /* 0x000fd6000bf26270 */
[----:B------:R-:W0:Y:S01]  /*01d0*/  @!P0 LDC.64 R6, c[0x0][0x380] ;  /* 0x0000e000ff068b82 */ /* 0x000e220000000a00 */
[----:B------:R-:W-:-:S07]  /*01e0*/  @!P0 VIADD R3, R2, 0xffffffff ;  /* 0xffffffff02038836 */ /* 0x000fce0000000000 */
[----:B------:R-:W1:Y:S01]  /*01f0*/  @!P1 LDC.64 R8, c[0x0][0x380] ;  /* 0x0000e000ff089b82 */ /* 0x000e620000000a00 */
[----:B0-----:R-:W-:-:S05]  /*0200*/  @!P0 IMAD.WIDE.U32 R6, R3, 0x4, R6 ;  /* 0x0000000403068825 */ /* 0x001fca00078e0006 */
[----:B------:R0:W2:Y:S01]  /*0210*/  @!P0 LDG.E R12, desc[UR8][R6.64] ;  /* 0x00000008060c8981 */ /* 0x0000a2000c1e1900 */
[----:B-1----:R-:W-:-:S05]  /*0220*/  @!P1 IMAD.WIDE R8, R0, 0x4, R8 ;  /* 0x0000000400089825 */ /* 0x002fca00078e0208 */
[----:B------:R-:W3:Y:S01]  /*0230*/  @!P1 LDG.E R14, desc[UR8][R8.64+-0x4] ;  /* 0xfffffc08080e9981 */ /* 0x000ee2000c1e1900 */
[----:B------:R-:W-:-:S04]  /*0240*/  UIADD3 UR4, UPT, UPT, UR4, 0x10, URZ ;  /* 0x0000001004047890 */ /* 0x000fc8000fffe0ff */
[----:B------:R-:W-:Y:S01]  /*0250*/  ULEA UR4, UR5, UR4, 0x18 ;  /* 0x0000000405047291 */ /* 0x000fe2000f8ec0ff */
[----:B------:R-:W-:-:S05]  /*0260*/  IMAD.U32 R10, RZ, RZ, UR7 ;  /* 0x00000007ff0a7e24 */ /* 0x000fca000f8e00ff */
[----:B------:R-:W-:-:S05]  /*0270*/  LEA R5, R4, UR4, 0x2 ;  /* 0x0000000404057c11 */ /* 0x000fca000f8e10ff */
[----:B------:R-:W-:Y:S01]  /*0280*/  IMAD R3, R10, 0x4, R5 ;  /* 0x000000040a037824 */ /* 0x000fe200078e0205 */
[----:B------:R-:W-:Y:S02]  /*0290*/  MOV R11, 0x1 ;  /* 0x00000001000b7802 */ /* 0x000fe40000000f00 */
[----:B0-----:R-:W-:Y:S01]  /*02a0*/  LEA R6, R4, 0x2, 0x1 ;  /* 0x0000000204067811 */ /* 0x001fe200078e08ff */
[----:B--2---:R0:W-:Y:S04]  /*02b0*/  STS [R5], R12 ;  /* 0x0000000c05007388 */ /* 0x0041e80000000800 */
[----:B---3--:R0:W-:Y:S01]  /*02c0*/  STS [R3], R14 ;  /* 0x0000000e03007388 */ /* 0x0081e20000000800 */
[----:B------:R-:W-:Y:S06]  /*02d0*/  BAR.SYNC.DEFER_BLOCKING 0x0 ;  /* 0x0000000000007b1d */ /* 0x000fec0000010000 */
.L_x_4:
[----:B------:R-:W-:-:S04]  /*02e0*/  IMAD R8, R6, R11, RZ ;  /* 0x0000000b06087224 */ /* 0x000fc800078e02ff */
[----:B------:R-:W-:-:S05]  /*02f0*/  VIADD R7, R8, 0xffffffff ;  /* 0xffffffff08077836 */ /* 0x000fca0000000000 */
[----:B------:R-:W-:-:S13]  /*0300*/  ISETP.GE.U32.AND P0, PT, R7, UR6, PT ;  /* 0x0000000607007c0c */ /* 0x000fda000bf06070 */
[----:B------:R-:W-:-:S05]  /*0310*/  @!P0 IMAD.IADD R7, R8, 0x1, -R11 ;  /* 0x0000000108078824 */ /* 0x000fca00078e0a0b */
[----:B------:R-:W-:-:S05]  /*0320*/  @!P0 LEA R8, R7, UR4, 0x2 ;  /* 0x0000000407088c11 */ /* 0x000fca000f8e10ff */
[C---:B------:R-:W-:Y:S02]  /*0330*/  @!P0 IMAD R7, R11.reuse, 0x4, R8 ;  /* 0x000000040b078824 */ /* 0x040fe400078e0208 */
[----:B------:R-:W-:Y:S01]  /*0340*/  @!P0 LDS R8, [R8+-0x4] ;  /* 0xfffffc0008088984 */ /* 0x000fe20000000800 */
[----:B------:R-:W-:-:S03]  /*0350*/  IMAD.SHL.U32 R11, R11, 0x2, RZ ;  /* 0x000000020b0b7824 */ /* 0x000fc600078e00ff */
[----:B------:R-:W0:Y:S02]  /*0360*/  @!P0 LDS R9, [R7+-0x4] ;  /* 0xfffffc0007098984 */ /* 0x000e240000000800 */
[----:B0-----:R-:W-:-:S05]  /*0370*/  @!P0 IADD3 R12, PT, PT, R8, R9, RZ ;  /* 0x00000009080c8210 */ /* 0x001fca0007ffe0ff */
[----:B------:R1:W-:Y:S01]  /*0380*/  @!P0 STS [R7+-0x4], R12 ;  /* 0xfffffc0c07008388 */ /* 0x0003e20000000800 */
[----:B------:R-:W-:Y:S01]  /*0390*/  BAR.SYNC.DEFER_BLOCKING 0x0 ;  /* 0x0000000000007b1d */ /* 0x000fe20000010000 */
[----:B------:R-:W-:-:S13]  /*03a0*/  ISETP.GE.U32.AND P0, PT, R11, UR6, PT ;  /* 0x000000060b007c0c */ /* 0x000fda000bf06070 */
[----:B-1----:R-:W-:Y:S05]  /*03b0*/  @!P0 BRA `(.L_x_4) ;  /* 0xfffffffc00c88947 */ /* 0x002fea000383ffff */
[----:B------:R-:W-:-:S13]  /*03c0*/  ISETP.GE.U32.AND P0, PT, R10, 0x2, PT ;  /* 0x000000020a00780c */ /* 0x000fda0003f06070 */
[----:B------:R-:W-:Y:S05]  /*03d0*/  @!P0 BRA `(.L_x_5) ;  /* 0x0000000000388947 */ /* 0x000fea0003800000 */
.L_x_6:
[----:B------:R-:W-:-:S05]  /*03e0*/  SHF.R.U32.HI R11, RZ, 0x1, R10 ;  /* 0x00000001ff0b7819 */ /* 0x000fca000001160a */
[----:B------:R-:W-:-:S05]  /*03f0*/  IMAD R8, R6, R11, RZ ;  /* 0x0000000b06087224 */ /* 0x000fca00078e02ff */
[----:B------:R-:W-:-:S04]  /*0400*/  IADD3 R7, PT, PT, R8, -0x1, R11 ;  /* 0xffffffff08077810 */ /* 0x000fc80007ffe00b */
[----:B------:R-:W-:-:S13]  /*0410*/  ISETP.GE.U32.AND P0, PT, R7, UR6, PT ;  /* 0x0000000607007c0c */ /* 0x000fda000bf06070 */
[----:B------:R-:W-:-:S05]  /*0420*/  @!P0 LEA R7, R8, UR4, 0x2 ;  /* 0x0000000408078c11 */ /* 0x000fca000f8e10ff */
[----:B------:R-:W-:Y:S02]  /*0430*/  @!P0 IMAD R8, R11, 0x4, R7 ;  /* 0x000000040b088824 */ /* 0x000fe400078e0207 */
[----:B------:R-:W-:Y:S04]  /*0440*/  @!P0 LDS R7, [R7+-0x4] ;  /* 0xfffffc0007078984 */ /* 0x000fe80000000800 */
[----:B------:R-:W0:Y:S02]  /*0450*/  @!P0 LDS R12, [R8+-0x4] ;  /* 0xfffffc00080c8984 */ /* 0x000e240000000800 */
[----:B0-----:R-:W-:-:S05]  /*0460*/  @!P0 IADD3 R9, PT, PT, R7, R12, RZ ;  /* 0x0000000c07098210 */ /* 0x001fca0007ffe0ff */
[----:B------:R0:W-:Y:S01]  /*0470*/  @!P0 STS [R8+-0x4], R9 ;  /* 0xfffffc0908008388 */ /* 0x0001e20000000800 */
[----:B------:R-:W-:Y:S01]  /*0480*/  BAR.SYNC.DEFER_BLOCKING 0x0 ;  /* 0x0000000000007b1d */ /* 0x000fe20000010000 */
[----:B------:R-:W-:Y:S01]  /*0490*/  ISETP.GT.U32.AND P0, PT, R10, 0x3, PT ;  /* 0x000000030a00780c */ /* 0x000fe20003f04070 */
[----:B------:R-:W-:-:S12]  /*04a0*/  IMAD.MOV.U32 R10, RZ, RZ, R11 ;  /* 0x000000ffff0a7224 */ /* 0x000fd800078e000b */
[----:B0-----:R-:W-:Y:S05]  /*04b0*/  @P0 BRA `(.L_x_6) ;  /* 0xfffffffc00c80947 */ /* 0x001fea000383ffff */
.L_x_5:
[----:B------:R-:W0:Y:S01]  /*04c0*/  LDCU.64 UR10, c[0x0][0x398] ;  /* 0x00007300ff0a77ac */ /* 0x000e220008000a00 */
[----:B------:R-:W-:Y:S01]  /*04d0*/  BSSY.RECONVERGENT B0, `(.L_x_7) ;  /* 0x000000e000007945 */ /* 0x000fe20003800200 */
[----:B0-----:R-:W-:-:S04]  /*04e0*/  ISETP.NE.U32.AND P0, PT, RZ, UR10, PT ;  /* 0x0000000aff007c0c */ /* 0x001fc8000bf05070 */
[----:B------:R-:W-:-:S04]  /*04f0*/  ISETP.NE.AND.EX P0, PT, RZ, UR11, PT, P0 ;  /* 0x0000000bff007c0c */ /* 0x000fc8000bf05300 */
[----:B------:R-:W-:-:S13]  /*0500*/  ISETP.NE.OR P0, PT, R4, RZ, !P0 ;  /* 0x000000ff0400720c */ /* 0x000fda0004705670 */
[----:B------:R-:W-:Y:S05]  /*0510*/  @P0 BRA `(.L_x_8) ;  /* 0x0000000000240947 */ /* 0x000fea0003800000 */
[----:B------:R-:W0:Y:S01]  /*0520*/  S2UR UR6, SR_CgaCtaId ;  /* 0x00000000000679c3 */ /* 0x000e220000008800 */
[----:B------:R-:W-:-:S07]  /*0530*/  UMOV UR5, 0x400 ;  /* 0x0000040000057882 */ /* 0x000fce0000000000 */
[----:B------:R-:W1:Y:S01]  /*0540*/  LDC.64 R6, c[0x0][0x398] ;  /* 0x0000e600ff067b82 */ /* 0x000e620000000a00 */
[----:B0-----:R-:W-:Y:S02]  /*0550*/  ULEA UR5, UR6, UR5, 0x18 ;  /* 0x0000000506057291 */ /* 0x001fe4000f8ec0ff */
[----:B------:R-:W-:-:S07]  /*0560*/  ULEA UR6, UR7, UR4, 0x3 ;  /* 0x0000000407067291 */ /* 0x000fce000f8e18ff */
[----:B------:R-:W1:Y:S04]  /*0570*/  LDS R11, [UR5] ;  /* 0x00000005ff0b7984 */ /* 0x000e680008000800 */
[----:B------:R-:W0:Y:S01]  /*0580*/  LDS R9, [UR6+-0x4] ;  /* 0xfffffc06ff097984 */ /* 0x000e220008000800 */
[----:B-1----:R-:W-:-:S05]  /*0590*/  IMAD.WIDE R6, R11, 0x4, R6 ;  /* 0x000000040b067825 */ /* 0x002fca00078e0206 */
[----:B0-----:R0:W-:Y:S02]  /*05a0*/  STG.E.STRONG.SYS desc[UR8][R6.64], R9 ;  /* 0x0000000906007986 */ /* 0x0011e4000c115908 */
.L_x_8:
[----:B------:R-:W-:Y:S05]  /*05b0*/  BSYNC.RECONVERGENT B0 ;  /* 0x0000000000007941 */ /* 0x000fea0003800200 */
.L_x_7:
[----:B------:R-:W-:Y:S01]  /*05c0*/  BAR.SYNC.DEFER_BLOCKING 0x0 ;  /* 0x0000000000007b1d */ /* 0x000fe20000010000 */
[----:B------:R-:W-:-:S13]  /*05d0*/  ISETP.NE.AND P0, PT, R4, RZ, PT ;  /* 0x000000ff0400720c */ /* 0x000fda0003f05270 */
[----:B------:R-:W-:Y:S05]  /*05e0*/  @P0 BRA `(.L_x_9) ;  /* 0x00000000006c0947 */ /* 0x000fea0003800000 */
[----:B------:R-:W1:Y:S01]  /*05f0*/  S2UR UR5, SR_CgaCtaId ;  /* 0x00000000000579c3 */ /* 0x000e620000008800 */
[----:B------:R-:W-:Y:S02]  /*0600*/  UMOV UR4, 0x400 ;  /* 0x0000040000047882 */ /* 0x000fe40000000000 */
[----:B-1----:R-:W-:-:S09]  /*0610*/  ULEA UR4, UR5, UR4, 0x18 ;  /* 0x0000000405047291 */ /* 0x002fd2000f8ec0ff */
[----:B------:R-:W1:Y:S02]  /*0620*/  LDS R11, [UR4] ;  /* 0x00000004ff0b7984 */ /* 0x000e640008000800 */
[----:B-1----:R-:W-:-:S13]  /*0630*/  ISETP.GE.AND P0, PT, R11, 0x1, PT ;  /* 0x000000010b00780c */ /* 0x002fda0003f06270 */
[----:B------:R-:W-:Y:S05]  /*0640*/  @!P0 BRA `(.L_x_10) ;  /* 0x0000000000448947 */ /* 0x000fea0003800000 */
[----:B0-----:R-:W0:Y:S02]  /*0650*/  LDC.64 R6, c[0x4][0x8] ;  /* 0x01000200ff067b82 */ /* 0x001e240000000a00 */
.L_x_11:
[----:B0-----:R-:W2:Y:S01]  /*0660*/  LDG.E.STRONG.SYS R4, desc[UR8][R6.64] ;  /* 0x0000000806047981 */ /* 0x001ea2000c1f5900 */
[----:B------:R-:W-:Y:S05]  /*0670*/  YIELD ;  /* 0x0000000000007946 */ /* 0x000fea0003800000 */
[----:B--2---:R-:W-:-:S13]  /*0680*/  ISETP.GE.AND P0, PT, R4, R11, PT ;  /* 0x0000000b0400720c */ /* 0x004fda0003f06270 */
[----:B------:R-:W-:Y:S05]  /*0690*/  @!P0 BRA `(.L_x_11) ;  /* 0xfffffffc00f08947 */ /* 0x000fea000383ffff */
[----:B------:R-:W0:Y:S01]  /*06a0*/  LDC.64 R8, c[0x0][0x398] ;  /* 0x0000e600ff087b82 */ /* 0x000e220000000a00 */
[----:B------:R-:W-:-:S04]  /*06b0*/  VIADD R7, R11, 0xffffffff ;  /* 0xffffffff0b077836 */ /* 0x000fc80000000000 */
[----:B0-----:R-:W-:-:S04]  /*06c0*/  IMAD.WIDE.U32 R6, R7, 0x4, R8 ;  /* 0x0000000407067825 */ /* 0x001fc800078e0008 */
[----:B------:R-:W-:Y:S02]  /*06d0*/  IMAD.WIDE.U32 R8, R11, 0x4, R8 ;  /* 0x000000040b087825 */ /* 0x000fe400078e0008 */
[----:B------:R-:W2:Y:S04]  /*06e0*/  LDG.E.STRONG.SYS R6, desc[UR8][R6.64] ;  /* 0x0000000806067981 */ /* 0x000ea8000c1f5900 */
[----:B------:R-:W2:Y:S02]  /*06f0*/  LDG.E.STRONG.SYS R11, desc[UR8][R8.64] ;  /* 0x00000008080b7981 */ /* 0x000ea4000c1f5900 */
[----:B--2---:R-:W-:-:S05]  /*0700*/  IADD3 R11, PT, PT, R6, R11, RZ ;  /* 0x0000000b060b7210 */ /* 0x004fca0007ffe0ff */
[----:B------:R1:W-:Y:S01]  /*0710*/  STG.E.STRONG.SYS desc[UR8][R8.64], R11 ;  /* 0x0000000b08007986 */ /* 0x0003e2000c115908 */
[----:B------:R-:W-:Y:S06]  /*0720*/  MEMBAR.SC.GPU ;  /* 0x0000000000007992 */ /* 0x000fec0000002000 */
[----:B------:R-:W-:-:S00]  /*0730*/  ERRBAR ;  /* 0x00000000000079ab */ /* 0x000fc00000000000 */
[----:B------:R-:W-:Y:S06]  /*0740*/  CGAERRBAR ;  /* 0x00000000000075ab */ /* 0x000fec0000000000 */
[----:B------:R-:W-:Y:S01]  /*0750*/  CCTL.IVALL ;  /* 0x00000000ff00798f */ /* 0x000fe20002000000 */
.L_x_10:
[----:B0-----:R-:W0:Y:S02]  /*0760*/  LDC.64 R6, c[0x4][0x8] ;  /* 0x01000200ff067b82 */ /* 0x001e240000000a00 */
[----:B0-----:R-:W1:Y:S02]  /*0770*/  LDG.E.STRONG.SYS R4, desc[UR8][R6.64] ;  /* 0x0000000806047981 */ /* 0x001e64000c1f5900 */
[----:B-1----:R-:W-:-:S05]  /*0780*/  VIADD R9, R4, 0x1 ;  /* 0x0000000104097836 */ /* 0x002fca0000000000 */
[----:B------:R1:W-:Y:S02]  /*0790*/  STG.E.STRONG.SYS desc[UR8][R6.64], R9 ;  /* 0x0000000906007986 */ /* 0x0003e4000c115908 */
.L_x_9:
[----:B------:R-:W2:Y:S01]  /*07a0*/  LDC R13, c[0x0][0x388] ;  /* 0x0000e200ff0d7b82 */ /* 0x000ea20000000800 */
[----:B------:R-:W-:Y:S05]  /*07b0*/  WARPSYNC.ALL ;  /* 0x0000000000007948 */ /* 0x000fea0003800000 */
[----:B------:R-:W-:Y:S02]  /*07c0*/  BSSY.RECONVERGENT B0, `(.L_x_12) ;  /* 0x0000014000007945 */ /* 0x000fe40003800200 */
[----:B------:R-:W-:Y:S01]  /*07d0*/  BAR.SYNC.DEFER_BLOCKING 0x0 ;  /* 0x0000000000007b1d */ /* 0x000fe20000010000 */
[----:B--2---:R-:W-:-:S13]  /*07e0*/  ISETP.GE.AND P0, PT, R2, R13, PT ;  /* 0x0000000d0200720c */ /* 0x004fda0003f06270 */
[----:B------:R-:W-:Y:S05]  /*07f0*/  @P0 BRA `(.L_x_13) ;  /* 0x0000000000400947 */ /* 0x000fea0003800000 */
[----:B------:R-:W2:Y:S01]  /*0800*/  S2UR UR5, SR_CgaCtaId ;  /* 0x00000000000579c3 */ /* 0x000ea20000008800 */
[----:B------:R-:W-:Y:S01]  /*0810*/  UMOV UR4, 0x400 ;  /* 0x0000040000047882 */ /* 0x000fe20000000000 */
[----:B------:R-:W-:Y:S01]  /*0820*/  LDS R8, [R5] ;  /* 0x0000000005087984 */ /* 0x000fe20000000800 */
[----:B------:R-:W-:-:S05]  /*0830*/  IMAD.MOV.U32 R11, RZ, RZ, RZ ;  /* 0x000000ffff0b7224 */ /* 0x000fca00078e00ff */
[----:B01----:R-:W0:Y:S01]  /*0840*/  LDC.64 R6, c[0x0][0x390] ;  /* 0x0000e400ff067b82 */ /* 0x003e220000000a00 */
[----:B--2---:R-:W-:Y:S01]  /*0850*/  ULEA UR4, UR5, UR4, 0x18 ;  /* 0x0000000405047291 */ /* 0x004fe2000f8ec0ff */
[----:B0-----:R-:W-:-:S08]  /*0860*/  IMAD.WIDE R6, R2, 0x4, R6 ;  /* 0x0000000402067825 */ /* 0x001fd000078e0206 */
[----:B------:R-:W0:Y:S02]  /*0870*/  LDS R9, [UR4] ;  /* 0x00000004ff097984 */ /* 0x000e240008000800 */
[----:B0-----:R-:W-:-:S13]  /*0880*/  ISETP.GE.AND P0, PT, R9, 0x1, PT ;  /* 0x000000010900780c */ /* 0x001fda0003f06270 */
[----:B------:R-:W-:Y:S05]  /*0890*/  @!P0 BRA `(.L_x_14) ;  /* 0x0000000000108947 */ /* 0x000fea0003800000 */
[----:B------:R-:W0:Y:S01]  /*08a0*/  LDC.64 R4, c[0x0][0x398] ;  /* 0x0000e600ff047b82 */ /* 0x000e220000000a00 */
[----:B------:R-:W-:-:S05]  /*08b0*/  IADD3 R9, PT, PT, R9, -0x1, RZ ;  /* 0xffffffff09097810 */ /* 0x000fca0007ffe0ff */
[----:B0-----:R-:W-:-:S05]  /*08c0*/  IMAD.WIDE.U32 R4, R9, 0x4, R4 ;  /* 0x0000000409047825 */ /* 0x001fca00078e0004 */
[----:B------:R0:W5:Y:S02]  /*08d0*/  LDG.E.STRONG.SYS R11, desc[UR8][R4.64] ;  /* 0x00000008040b7981 */ /* 0x000164000c1f5900 */
.L_x_14:
[----:B-----5:R-:W-:-:S05]  /*08e0*/  IMAD.IADD R11, R8, 0x1, R11 ;  /* 0x00000001080b7824 */ /* 0x020fca00078e020b */
[----:B------:R2:W-:Y:S02]  /*08f0*/  STG.E desc[UR8][R6.64], R11 ;  /* 0x0000000b06007986 */ /* 0x0005e4000c101908 */
.L_x_13:
[----:B------:R-:W-:Y:S05]  /*0900*/  BSYNC.RECONVERGENT B0 ;  /* 0x0000000000007941 */ /* 0x000fea0003800200 */
.L_x_12:
[----:B------:R-:W-:-:S13]  /*0910*/  ISETP.GE.AND P0, PT, R0, R13, PT ;  /* 0x0000000d0000720c */ /* 0x000fda0003f06270 */
[----:B------:R-:W-:Y:S05]  /*0920*/  @P0 EXIT ;  /* 0x000000000000094d */ /* 0x000fea0003800000 */
[----:B------:R-:W3:Y:S01]  /*0930*/  S2UR UR5, SR_CgaCtaId ;  /* 0x00000000000579c3 */ /* 0x000ee20000008800 */
[----:B------:R-:W-:Y:S01]  /*0940*/  UMOV UR4, 0x400 ;  /* 0x0000040000047882 */ /* 0x000fe20000000000 */
[----:B012---:R-:W-:Y:S01]  /*0950*/  LDS R7, [R3] ;  /* 0x0000000003077984 */ /* 0x007fe20000000800 */
[----:B------:R-:W-:-:S05]  /*0960*/  IMAD.MOV.U32 R2, RZ, RZ, RZ ;  /* 0x000000ffff027224 */ /* 0x000fca00078e00ff */
[----:B------:R-:W0:Y:S01]  /*0970*/  LDC.64 R4, c[0x0][0x390] ;  /* 0x0000e400ff047b82 */ /* 0x000e220000000a00 */
[----:B---3--:R-:W-:Y:S01]  /*0980*/  ULEA UR4, UR5, UR4, 0x18 ;  /* 0x0000000405047291 */ /* 0x008fe2000f8ec0ff */
[----:B0-----:R-:W-:-:S08]  /*0990*/  IMAD.WIDE R4, R0, 0x4, R4 ;  /* 0x0000000400047825 */ /* 0x001fd000078e0204 */
[----:B------:R-:W0:Y:S02]  /*09a0*/  LDS R6, [UR4] ;  /* 0x00000004ff067984 */ /* 0x000e240008000800 */
[----:B0-----:R-:W-:-:S13]  /*09b0*/  ISETP.GE.AND P0, PT, R6, 0x1, PT ;  /* 0x000000010600780c */ /* 0x001fda0003f06270 */
[----:B------:R-:W-:Y:S05]  /*09c0*/  @!P0 BRA `(.L_x_15) ;  /* 0x0000000000108947 */ /* 0x000fea0003800000 */
[----:B------:R-:W0:Y:S01]  /*09d0*/  LDC.64 R2, c[0x0][0x398] ;  /* 0x0000e600ff027b82 */ /* 0x000e220000000a00 */
[----:B------:R-:W-:-:S05]  /*09e0*/  IADD3 R9, PT, PT, R6, -0x1, RZ ;  /* 0xffffffff06097810 */ /* 0x000fca0007ffe0ff */
[----:B0-----:R-:W-:-:S06]  /*09f0*/  IMAD.WIDE.U32 R2, R9, 0x4, R2 ;  /* 0x0000000409027825 */ /* 0x001fcc00078e0002 */
[----:B------:R0:W5:Y:S02]  /*0a00*/  LDG.E.STRONG.SYS R2, desc[UR8][R2.64] ;  /* 0x0000000802027981 */ /* 0x000164000c1f5900 */
.L_x_15:
[----:B0----5:R-:W-:-:S05]  /*0a10*/  IMAD.IADD R3, R7, 0x1, R2 ;  /* 0x0000000107037824 */ /* 0x021fca00078e0202 */
[----:B------:R-:W-:Y:S01]  /*0a20*/  STG.E desc[UR8][R4.64], R3 ;  /* 0x0000000304007986 */ /* 0x000fe2000c101908 */
[----:B------:R-:W-:Y:S05]  /*0a30*/  EXIT ;  /* 0x000000000000794d */ /* 0x000fea0003800000 */
.L_x_16:
        /* <DEDUP_REMOVED lines=12> */
.L_x_19:


//--------------------- .nv.shared._Z11isolateBitsPjS_ii --------------------------
	.section	.nv.shared._Z11isolateBitsPjS_ii,"aw",@nobits
	.sectionflags	@""
	.align	16
	.zero		1024


//--------------------- .nv.shared.reserved.0     --------------------------
	.section	.nv.shared.reserved.0,"aw",@nobits
	.weak		__nv_reservedSMEM_offset_0_alias
	.size		__nv_reservedSMEM_offset_0_alias, 0, 64
	.other		__nv_reservedSMEM_offset_0_alias,@"STO_CUDA_RESERVED_SHARED STV_DEFAULT"
__nv_reservedSMEM_offset_0_alias:
	.zero		0
	.zero		64


//--------------------- .nv.global                --------------------------
	.section	.nv.global,"aw",@nobits
	.align	4
.nv.global:
	.type		blockCount,@object
	.size		blockCount,(volatileBlockCount - blockCount)
blockCount:
	.zero		4
	.type		volatileBlockCount,@object
	.size		volatileBlockCount,(.L_1 - volatileBlockCount)
volatileBlockCount:
	.zero		4
.L_1:


//--------------------- .nv.shared._Z23calculateRankAndReorderPjS_S_S_ii --------------------------
	.section	.nv.shared._Z23calculateRankAndReorderPjS_S_S_ii,"aw",@nobits
	.sectionflags	@""
	.align	16
	.zero		1024


//--------------------- .nv.shared._Z15prefixSumKernelPjiS_PVj --------------------------
	.section	.nv.shared._Z15prefixSumKernelPjiS_PVj,"aw",@nobits
	.sectionflags	@""
	.align	16
.nv.shared._Z15prefixSumKernelPjiS_PVj:
	.zero		1040


//--------------------- .nv.constant0._Z11isolateBitsPjS_ii --------------------------
	.section	.nv.constant0._Z11isolateBitsPjS_ii,"a",@progbits
	.sectionflags	@""
	.align	4
.nv.constant0._Z11isolateBitsPjS_ii:
	.zero		920


//--------------------- .nv.constant0._Z23calculateRankAndReorderPjS_S_S_ii --------------------------
	.section	.nv.constant0._Z23calculateRankAndReorderPjS_S_S_ii,"a",@progbits
	.sectionflags	@""
	.align	4
.nv.constant0._Z23calculateRankAndReorderPjS_S_S_ii:
	.zero		936


//--------------------- .nv.constant0._Z15prefixSumKernelPjiS_PVj --------------------------
	.section	.nv.constant0._Z15prefixSumKernelPjiS_PVj,"a",@progbits
	.sectionflags	@""
	.align	4
.nv.constant0._Z15prefixSumKernelPjiS_PVj:
	.zero		928


//--------------------- SYMBOLS --------------------------

	.type		.nv.reservedSmem.offset0,@object
	.size		.nv.reservedSmem.offset0,0x4
	.type		.nv.reservedSmem.cap,@object
	.size		.nv.reservedSmem.cap,0x4
